//
// Generated by NVIDIA NVVM Compiler
//
// Compiler Build ID: CL-36424714
// Cuda compilation tools, release 13.0, V13.0.88
// Based on NVVM 20.0.0
//

.version 9.0
.target sm_100
.address_size 64

	// .globl	_Z8kernel2DPKfPfS0_mm

.visible .entry _Z8kernel2DPKfPfS0_mm(
	.param .u64 .ptr .align 1 _Z8kernel2DPKfPfS0_mm_param_0,
	.param .u64 .ptr .align 1 _Z8kernel2DPKfPfS0_mm_param_1,
	.param .u64 .ptr .align 1 _Z8kernel2DPKfPfS0_mm_param_2,
	.param .u64 _Z8kernel2DPKfPfS0_mm_param_3,
	.param .u64 _Z8kernel2DPKfPfS0_mm_param_4
)
{
	.reg .pred 	%p<11>;
	.reg .b32 	%r<18>;
	.reg .b32 	%f<16>;
	.reg .b64 	%rd<35>;

	ld.param.u64 	%rd12, [_Z8kernel2DPKfPfS0_mm_param_0];
	ld.param.u64 	%rd13, [_Z8kernel2DPKfPfS0_mm_param_1];
	ld.param.u64 	%rd14, [_Z8kernel2DPKfPfS0_mm_param_2];
	ld.param.u64 	%rd15, [_Z8kernel2DPKfPfS0_mm_param_3];
	ld.param.u64 	%rd16, [_Z8kernel2DPKfPfS0_mm_param_4];
	mov.u32 	%r9, %ntid.x;
	mov.u32 	%r10, %ctaid.x;
	mov.u32 	%r11, %tid.x;
	mad.lo.s32 	%r1, %r9, %r10, %r11;
	mov.u32 	%r12, %ntid.y;
	mov.u32 	%r13, %ctaid.y;
	mov.u32 	%r14, %tid.y;
	mad.lo.s32 	%r2, %r12, %r13, %r14;
	neg.s64 	%rd17, %rd16;
	shr.u64 	%rd18, %rd17, 1;
	cvt.u32.u64 	%r3, %rd18;
	cvt.s64.s32 	%rd1, %rd18;
	shr.u64 	%rd2, %rd16, 1;
	setp.lt.u64 	%p2, %rd2, %rd1;
	mov.f32 	%f13, 0f00000000;
	@%p2 bra 	$L__BB0_8;
	cvta.to.global.u64 	%rd3, %rd12;
	cvta.to.global.u64 	%rd4, %rd14;
	mov.f32 	%f13, 0f00000000;
	mov.u64 	%rd33, %rd1;
	mov.u32 	%r16, %r3;
$L__BB0_2:
	add.s32 	%r15, %r16, %r1;
	setp.gt.s32 	%p3, %r15, -1;
	cvt.s64.s32 	%rd6, %r15;
	setp.gt.u64 	%p4, %rd15, %rd6;
	and.pred  	%p1, %p3, %p4;
	add.s64 	%rd7, %rd33, %rd2;
	not.pred 	%p6, %p1;
	mov.u64 	%rd34, %rd1;
	mov.u32 	%r17, %r3;
$L__BB0_3:
	add.s32 	%r6, %r17, %r2;
	setp.lt.s32 	%p5, %r6, 0;
	or.pred  	%p7, %p6, %p5;
	@%p7 bra 	$L__BB0_6;
	cvt.u64.u32 	%rd9, %r6;
	setp.le.u64 	%p8, %rd15, %rd9;
	@%p8 bra 	$L__BB0_6;
	mad.lo.s64 	%rd19, %rd15, %rd9, %rd6;
	shl.b64 	%rd20, %rd19, 2;
	add.s64 	%rd21, %rd3, %rd20;
	ld.global.f32 	%f8, [%rd21];
	add.s64 	%rd22, %rd34, %rd2;
	mad.lo.s64 	%rd23, %rd22, %rd16, %rd7;
	shl.b64 	%rd24, %rd23, 2;
	add.s64 	%rd25, %rd4, %rd24;
	ld.global.f32 	%f9, [%rd25];
	fma.rn.f32 	%f13, %f8, %f9, %f13;
$L__BB0_6:
	add.s32 	%r17, %r17, 1;
	cvt.s64.s32 	%rd34, %r17;
	setp.ge.u64 	%p9, %rd2, %rd34;
	@%p9 bra 	$L__BB0_3;
	add.s32 	%r16, %r16, 1;
	cvt.s64.s32 	%rd33, %r16;
	setp.ge.u64 	%p10, %rd2, %rd33;
	@%p10 bra 	$L__BB0_2;
$L__BB0_8:
	cvta.to.global.u64 	%rd26, %rd13;
	mul.lo.s64 	%rd27, %rd16, %rd16;
	cvt.rn.f32.u64 	%f10, %rd27;
	div.rn.f32 	%f11, %f13, %f10;
	cvt.s64.s32 	%rd28, %r1;
	cvt.u64.u32 	%rd29, %r2;
	mad.lo.s64 	%rd30, %rd15, %rd29, %rd28;
	shl.b64 	%rd31, %rd30, 2;
	add.s64 	%rd32, %rd26, %rd31;
	st.global.f32 	[%rd32], %f11;
	ret;

}


// ===== COMPILED SASS (sm_100) =====

	.target	sm_100

	.elftype	@"ET_EXEC"


//--------------------- .note.nv.tkinfo           --------------------------
	.section	.note.nv.tkinfo,"",@"SHT_NOTE"
	.sectionflags	@"SHF_NOTE_NV_TKINFO"
	.tkinfo
        /*0018*/ 	.word	0x00000002
        /*0030*/ 	.string	""
        /*0030*/ 	.string	"ptxas"
        /*0030*/ 	.string	"Cuda compilation tools, release 13.0, V13.0.88"
        /*0030*/ 	.string	"Build cuda_13.0.r13.0/compiler.36424714_0"
        /*0030*/ 	.string	"-arch sm_100 -m 64 "



//--------------------- .note.nv.cuinfo           --------------------------
	.section	.note.nv.cuinfo,"",@"SHT_NOTE"
	.sectionflags	@"SHF_NOTE_NV_CUINFO"
        /*0018*/ 	.short	0x0002
        /*001a*/ 	.short	0x0064
        /*001c*/ 	.short	0x0082
	.zero		2


//--------------------- .nv.info                  --------------------------
	.section	.nv.info,"",@"SHT_CUDA_INFO"
	.align	4


	//----- nvinfo : EIATTR_REGCOUNT
	.align		4
        /*0000*/ 	.byte	0x04, 0x2f
        /*0002*/ 	.short	(.L_1 - .L_0)
	.align		4
.L_0:
        /*0004*/ 	.word	index@(_Z8kernel2DPKfPfS0_mm)
        /*0008*/ 	.word	0x00000012


	//----- nvinfo : EIATTR_FRAME_SIZE
	.align		4
.L_1:
        /*000c*/ 	.byte	0x04, 0x11
        /*000e*/ 	.short	(.L_3 - .L_2)
	.align		4
.L_2:
        /*0010*/ 	.word	index@($__internal_0_$__cuda_sm3x_div_rn_noftz_f32_slowpath)
        /*0014*/ 	.word	0x00000000


	//----- nvinfo : EIATTR_FRAME_SIZE
	.align		4
.L_3:
        /*0018*/ 	.byte	0x04, 0x11
        /*001a*/ 	.short	(.L_5 - .L_4)
	.align		4
.L_4:
        /*001c*/ 	.word	index@(_Z8kernel2DPKfPfS0_mm)
        /*0020*/ 	.word	0x00000000


	//----- nvinfo : EIATTR_MIN_STACK_SIZE
	.align		4
.L_5:
        /*0024*/ 	.byte	0x04, 0x12
        /*0026*/ 	.short	(.L_7 - .L_6)
	.align		4
.L_6:
        /*0028*/ 	.word	index@(_Z8kernel2DPKfPfS0_mm)
        /*002c*/ 	.word	0x00000000
.L_7:


//--------------------- .nv.compat                --------------------------
	.section	.nv.compat,"",@"SHT_CUDA_COMPAT_INFO"
	.align	4
        /*0000*/ 	.byte	0x02, 0x09, 0x00, 0x00, 0x02, 0x02, 0x01, 0x00, 0x02, 0x05, 0x05, 0x00, 0x03, 0x07, 0x01, 0x01
        /*0010*/ 	.byte	0x02, 0x03, 0x00, 0x00, 0x02, 0x06, 0x01, 0x00, 0x04, 0x0b, 0x08, 0x00, 0x01, 0x00, 0x00, 0x00
        /*0020*/ 	.byte	0x00, 0x00, 0x00, 0x00


//--------------------- .nv.info._Z8kernel2DPKfPfS0_mm --------------------------
	.section	.nv.info._Z8kernel2DPKfPfS0_mm,"",@"SHT_CUDA_INFO"
	.sectionflags	@""
	.align	4


	//----- nvinfo : EIATTR_CUDA_API_VERSION
	.align		4
        /*0000*/ 	.byte	0x04, 0x37
        /*0002*/ 	.short	(.L_9 - .L_8)
.L_8:
        /*0004*/ 	.word	0x00000082


	//----- nvinfo : EIATTR_KPARAM_INFO
	.align		4
.L_9:
        /*0008*/ 	.byte	0x04, 0x17
        /*000a*/ 	.short	(.L_11 - .L_10)
.L_10:
        /*000c*/ 	.word	0x00000000
        /*0010*/ 	.short	0x0004
        /*0012*/ 	.short	0x0020
        /*0014*/ 	.byte	0x00, 0xf0, 0x21, 0x00


	//----- nvinfo : EIATTR_KPARAM_INFO
	.align		4
.L_11:
        /*0018*/ 	.byte	0x04, 0x17
        /*001a*/ 	.short	(.L_13 - .L_12)
.L_12:
        /*001c*/ 	.word	0x00000000
        /*0020*/ 	.short	0x0003
        /*0022*/ 	.short	0x0018
        /*0024*/ 	.byte	0x00, 0xf0, 0x21, 0x00


	//----- nvinfo : EIATTR_KPARAM_INFO
	.align		4
.L_13:
        /*0028*/ 	.byte	0x04, 0x17
        /*002a*/ 	.short	(.L_15 - .L_14)
.L_14:
        /*002c*/ 	.word	0x00000000
        /*0030*/ 	.short	0x0002
        /*0032*/ 	.short	0x0010
        /*0034*/ 	.byte	0x00, 0xf5, 0x21, 0x00


	//----- nvinfo : EIATTR_KPARAM_INFO
	.align		4
.L_15:
        /*0038*/ 	.byte	0x04, 0x17
        /*003a*/ 	.short	(.L_17 - .L_16)
.L_16:
        /*003c*/ 	.word	0x00000000
        /*0040*/ 	.short	0x0001
        /*0042*/ 	.short	0x0008
        /*0044*/ 	.byte	0x00, 0xf5, 0x21, 0x00


	//----- nvinfo : EIATTR_KPARAM_INFO
	.align		4
.L_17:
        /*0048*/ 	.byte	0x04, 0x17
        /*004a*/ 	.short	(.L_19 - .L_18)
.L_18:
        /*004c*/ 	.word	0x00000000
        /*0050*/ 	.short	0x0000
        /*0052*/ 	.short	0x0000
        /*0054*/ 	.byte	0x00, 0xf5, 0x21, 0x00


	//----- nvinfo : EIATTR_SPARSE_MMA_MASK
	.align		4
.L_19:
        /*0058*/ 	.byte	0x03, 0x50
        /*005a*/ 	.short	0x0000


	//----- nvinfo : EIATTR_MAXREG_COUNT
	.align		4
        /*005c*/ 	.byte	0x03, 0x1b
        /*005e*/ 	.short	0x00ff


	//----- nvinfo : EIATTR_MERCURY_ISA_VERSION
	.align		4
        /*0060*/ 	.byte	0x03, 0x5f
        /*0062*/ 	.short	0x0101


	//----- nvinfo : EIATTR_VRC_CTA_INIT_COUNT
	.align		4
        /*0064*/ 	.byte	0x02, 0x4a
	.zero		1
	.zero		1


	//----- nvinfo : EIATTR_EXIT_INSTR_OFFSETS
	.align		4
        /*0068*/ 	.byte	0x04, 0x1c
        /*006a*/ 	.short	(.L_21 - .L_20)


	//   ....[0]....
.L_20:
        /*006c*/ 	.word	0x000006b0


	//----- nvinfo : EIATTR_CRS_STACK_SIZE
	.align		4
.L_21:
        /*0070*/ 	.byte	0x04, 0x1e
        /*0072*/ 	.short	(.L_23 - .L_22)
.L_22:
        /*0074*/ 	.word	0x00000000


	//----- nvinfo : EIATTR_CBANK_PARAM_SIZE
	.align		4
.L_23:
        /*0078*/ 	.byte	0x03, 0x19
        /*007a*/ 	.short	0x0028


	//----- nvinfo : EIATTR_PARAM_CBANK
	.align		4
        /*007c*/ 	.byte	0x04, 0x0a
        /*007e*/ 	.short	(.L_25 - .L_24)
	.align		4
.L_24:
        /*0080*/ 	.word	index@(.nv.constant0._Z8kernel2DPKfPfS0_mm)
        /*0084*/ 	.short	0x0380
        /*0086*/ 	.short	0x0028


	//----- nvinfo : EIATTR_SW_WAR
	.align		4
.L_25:
        /*0088*/ 	.byte	0x04, 0x36
        /*008a*/ 	.short	(.L_27 - .L_26)
.L_26:
        /*008c*/ 	.word	0x00000008
.L_27:


//--------------------- .nv.callgraph             --------------------------
	.section	.nv.callgraph,"",@"SHT_CUDA_CALLGRAPH"
	.align	4
	.sectionentsize	8
	.align		4
        /*0000*/ 	.word	0x00000000
	.align		4
        /*0004*/ 	.word	0xffffffff
	.align		4
        /*0008*/ 	.word	0x00000000
	.align		4
        /*000c*/ 	.word	0xfffffffe
	.align		4
        /*0010*/ 	.word	0x00000000
	.align		4
        /*0014*/ 	.word	0xfffffffd
	.align		4
        /*0018*/ 	.word	0x00000000
	.align		4
        /*001c*/ 	.word	0xfffffffc


//--------------------- .text._Z8kernel2DPKfPfS0_mm --------------------------
	.section	.text._Z8kernel2DPKfPfS0_mm,"ax",@progbits
	.align	128
        .global         _Z8kernel2DPKfPfS0_mm
        .type           _Z8kernel2DPKfPfS0_mm,@function
        .size           _Z8kernel2DPKfPfS0_mm,(.L_x_19 - _Z8kernel2DPKfPfS0_mm)
        .other          _Z8kernel2DPKfPfS0_mm,@"STO_CUDA_ENTRY STV_DEFAULT"
_Z8kernel2DPKfPfS0_mm:
.text._Z8kernel2DPKfPfS0_mm:
[----:B------:R-:W-:Y:S01]  /*0000*/  LDC R1, c[0x0][0x37c] ;  /* 0x0000df00ff017b82 */ /* 0x000fe20000000800 */
[----:B------:R-:W0:Y:S01]  /*0010*/  LDCU.64 UR12, c[0x0][0x3a0] ;  /* 0x00007400ff0c77ac */ /* 0x000e220008000a00 */
[----:B------:R-:W1:Y:S01]  /*0020*/  S2R R4, SR_CTAID.X ;  /* 0x0000000000047919 */ /* 0x000e620000002500 */
[----:B------:R-:W-:Y:S01]  /*0030*/  IMAD.MOV.U32 R13, RZ, RZ, RZ ;  /* 0x000000ffff0d7224 */ /* 0x000fe200078e00ff */
[----:B------:R-:W1:Y:S01]  /*0040*/  LDCU UR5, c[0x0][0x360] ;  /* 0x00006c00ff0577ac */ /* 0x000e620008000800 */
[----:B------:R-:W1:Y:S01]  /*0050*/  S2R R5, SR_TID.X ;  /* 0x0000000000057919 */ /* 0x000e620000002100 */
[----:B------:R-:W2:Y:S01]  /*0060*/  LDCU UR6, c[0x0][0x364] ;  /* 0x00006c80ff0677ac */ /* 0x000ea20008000800 */
[----:B------:R-:W2:Y:S01]  /*0070*/  S2R R7, SR_CTAID.Y ;  /* 0x0000000000077919 */ /* 0x000ea20000002600 */
[----:B------:R-:W3:Y:S01]  /*0080*/  LDCU.64 UR18, c[0x0][0x358] ;  /* 0x00006b00ff1277ac */ /* 0x000ee20008000a00 */
[----:B------:R-:W2:Y:S01]  /*0090*/  S2R R0, SR_TID.Y ;  /* 0x0000000000007919 */ /* 0x000ea20000002200 */
[----:B0-----:R-:W-:-:S02]  /*00a0*/  UIADD3 UR14, UP0, UPT, URZ, -UR12, URZ ;  /* 0x8000000cff0e7290 */ /* 0x001fc4000ff1e0ff */
[----:B------:R-:W-:Y:S02]  /*00b0*/  USHF.R.U64 UR12, UR12, 0x1, UR13 ;  /* 0x000000010c0c7899 */ /* 0x000fe4000800120d */
[----:B------:R-:W-:Y:S02]  /*00c0*/  UIADD3.X UR4, UPT, UPT, URZ, ~UR13, URZ, UP0, !UPT ;  /* 0x8000000dff047290 */ /* 0x000fe400087fe4ff */
[----:B------:R-:W-:Y:S02]  /*00d0*/  USHF.R.U32.HI UR13, URZ, 0x1, UR13 ;  /* 0x00000001ff0d7899 */ /* 0x000fe4000801160d */
[----:B------:R-:W-:-:S04]  /*00e0*/  USHF.R.U64 UR14, UR14, 0x1, UR4 ;  /* 0x000000010e0e7899 */ /* 0x000fc80008001204 */
[----:B------:R-:W-:Y:S02]  /*00f0*/  USHF.R.S32.HI UR8, URZ, 0x1f, UR14 ;  /* 0x0000001fff087899 */ /* 0x000fe4000801140e */
[----:B------:R-:W-:-:S04]  /*0100*/  UISETP.GE.U32.AND UP0, UPT, UR12, UR14, UPT ;  /* 0x0000000e0c00728c */ /* 0x000fc8000bf06070 */
[----:B------:R-:W-:Y:S01]  /*0110*/  UISETP.GE.U32.AND.EX UP0, UPT, UR13, UR8, UPT, UP0 ;  /* 0x000000080d00728c */ /* 0x000fe2000bf06100 */
[----:B-1----:R-:W-:Y:S02]  /*0120*/  IMAD R4, R4, UR5, R5 ;  /* 0x0000000504047c24 */ /* 0x002fe4000f8e0205 */
[----:B--2---:R-:W-:-:S06]  /*0130*/  IMAD R7, R7, UR6, R0 ;  /* 0x0000000607077c24 */ /* 0x004fcc000f8e0200 */
[----:B---3--:R-:W-:Y:S05]  /*0140*/  BRA.U !UP0, `(.L_x_0) ;  /* 0x0000000108e87547 */ /* 0x008fea000b800000 */
[----:B------:R-:W-:Y:S01]  /*0150*/  IMAD.MOV.U32 R13, RZ, RZ, RZ ;  /* 0x000000ffff0d7224 */ /* 0x000fe200078e00ff */
[----:B------:R-:W-:Y:S01]  /*0160*/  UMOV UR4, UR14 ;  /* 0x0000000e00047c82 */ /* 0x000fe20008000000 */
[----:B------:R-:W-:Y:S01]  /*0170*/  UMOV UR5, UR8 ;  /* 0x0000000800057c82 */ /* 0x000fe20008000000 */
[----:B------:R-:W-:-:S05]  /*0180*/  UMOV UR6, UR14 ;  /* 0x0000000e00067c82 */ /* 0x000fca0008000000 */
.L_x_4:
[----:B------:R-:W0:Y:S01]  /*0190*/  LDCU.64 UR10, c[0x0][0x398] ;  /* 0x00007300ff0a77ac */ /* 0x000e220008000a00 */
[----:B-1----:R-:W1:Y:S01]  /*01a0*/  LDC.64 R14, c[0x0][0x398] ;  /* 0x0000e600ff0e7b82 */ /* 0x002e620000000a00 */
[----:B------:R-:W-:Y:S01]  /*01b0*/  VIADD R8, R4, UR6 ;  /* 0x0000000604087c36 */ /* 0x000fe20008000000 */
[----:B------:R-:W-:Y:S01]  /*01c0*/  UIADD3 UR16, UP0, UPT, UR4, UR12, URZ ;  /* 0x0000000c04107290 */ /* 0x000fe2000ff1e0ff */
[----:B------:R-:W2:Y:S03]  /*01d0*/  LDCU.64 UR24, c[0x0][0x3a0] ;  /* 0x00007400ff1877ac */ /* 0x000ea60008000a00 */
[----:B------:R-:W-:Y:S01]  /*01e0*/  SHF.R.S32.HI R9, RZ, 0x1f, R8 ;  /* 0x0000001fff097819 */ /* 0x000fe20000011408 */
[----:B------:R-:W3:Y:S01]  /*01f0*/  LDCU.64 UR20, c[0x0][0x380] ;  /* 0x00007000ff1477ac */ /* 0x000ee20008000a00 */
[----:B------:R-:W4:Y:S01]  /*0200*/  LDCU.64 UR22, c[0x0][0x390] ;  /* 0x00007200ff1677ac */ /* 0x000f220008000a00 */
[----:B0-----:R-:W-:Y:S01]  /*0210*/  ISETP.GE.U32.AND P0, PT, R8, UR10, PT ;  /* 0x0000000a08007c0c */ /* 0x001fe2000bf06070 */
[----:B------:R-:W-:Y:S01]  /*0220*/  UIADD3.X UR17, UPT, UPT, UR5, UR13, URZ, UP0, !UPT ;  /* 0x0000000d05117290 */ /* 0x000fe200087fe4ff */
[----:B------:R-:W-:-:S02]  /*0230*/  UMOV UR10, UR14 ;  /* 0x0000000e000a7c82 */ /* 0x000fc40008000000 */
[----:B------:R-:W-:Y:S01]  /*0240*/  ISETP.GE.U32.AND.EX P0, PT, R9, UR11, PT, P0 ;  /* 0x0000000b09007c0c */ /* 0x000fe2000bf06100 */
[----:B------:R-:W-:Y:S01]  /*0250*/  UMOV UR11, UR8 ;  /* 0x00000008000b7c82 */ /* 0x000fe20008000000 */
[----:B------:R-:W-:Y:S02]  /*0260*/  UMOV UR7, UR14 ;  /* 0x0000000e00077c82 */ /* 0x000fe40008000000 */
[----:B--23--:R-:W-:-:S13]  /*0270*/  ISETP.GT.AND P0, PT, R8, -0x1, !P0 ;  /* 0xffffffff0800780c */ /* 0x00cfda0004704270 */
.L_x_3:
[----:B------:R-:W-:Y:S01]  /*0280*/  VIADD R11, R7, UR7 ;  /* 0x00000007070b7c36 */ /* 0x000fe20008000000 */
[----:B------:R-:W-:Y:S04]  /*0290*/  BSSY.RECONVERGENT B0, `(.L_x_1) ;  /* 0x0000019000007945 */ /* 0x000fe80003800200 */
[----:B------:R-:W-:-:S13]  /*02a0*/  ISETP.LT.OR P1, PT, R11, RZ, !P0 ;  /* 0x000000ff0b00720c */ /* 0x000fda0004721670 */
[----:B------:R-:W-:Y:S05]  /*02b0*/  @P1 BRA `(.L_x_2) ;  /* 0x0000000000581947 */ /* 0x000fea0003800000 */
[----:B-1----:R-:W-:-:S04]  /*02c0*/  ISETP.GE.U32.AND P1, PT, R11, R14, PT ;  /* 0x0000000e0b00720c */ /* 0x002fc80003f26070 */
[----:B------:R-:W-:-:S13]  /*02d0*/  ISETP.GE.U32.AND.EX P1, PT, RZ, R15, PT, P1 ;  /* 0x0000000fff00720c */ /* 0x000fda0003f26110 */
[----:B------:R-:W-:Y:S05]  /*02e0*/  @P1 BRA `(.L_x_2) ;  /* 0x00000000004c1947 */ /* 0x000fea0003800000 */
[----:B------:R-:W-:Y:S01]  /*02f0*/  UIADD3 UR9, UP0, UPT, UR10, UR12, URZ ;  /* 0x0000000c0a097290 */ /* 0x000fe2000ff1e0ff */
[C---:B------:R-:W-:Y:S01]  /*0300*/  IMAD.WIDE.U32 R2, R11.reuse, R14, R8 ;  /* 0x0000000e0b027225 */ /* 0x040fe200078e0008 */
[----:B------:R-:W-:Y:S02]  /*0310*/  UMOV UR5, UR17 ;  /* 0x0000001100057c82 */ /* 0x000fe40008000000 */
[----:B------:R-:W-:Y:S01]  /*0320*/  UIADD3.X UR4, UPT, UPT, UR11, UR13, URZ, UP0, !UPT ;  /* 0x0000000d0b047290 */ /* 0x000fe200087fe4ff */
[----:B------:R-:W-:Y:S01]  /*0330*/  IMAD R3, R11, R15, R3 ;  /* 0x0000000f0b037224 */ /* 0x000fe200078e0203 */
[C---:B------:R-:W-:Y:S02]  /*0340*/  LEA R10, P1, R2.reuse, UR20, 0x2 ;  /* 0x00000014020a7c11 */ /* 0x040fe4000f8210ff */
[----:B------:R-:W-:Y:S02]  /*0350*/  UIMAD UR15, UR4, UR24, URZ ;  /* 0x00000018040f72a4 */ /* 0x000fe4000f8e02ff */
[----:B------:R-:W-:Y:S01]  /*0360*/  LEA.HI.X R11, R2, UR21, R3, 0x2, P1 ;  /* 0x00000015020b7c11 */ /* 0x000fe200088f1403 */
[----:B------:R-:W-:Y:S01]  /*0370*/  UMOV UR4, UR16 ;  /* 0x0000001000047c82 */ /* 0x000fe20008000000 */
[----:B------:R-:W-:-:S02]  /*0380*/  UIMAD UR15, UR9, UR25, UR15 ;  /* 0x00000019090f72a4 */ /* 0x000fc4000f8e020f */
[----:B------:R-:W-:Y:S01]  /*0390*/  UIMAD.WIDE.U32 UR4, UR9, UR24, UR4 ;  /* 0x00000018090472a5 */ /* 0x000fe2000f8e0004 */
[----:B------:R-:W2:Y:S03]  /*03a0*/  LDG.E R10, desc[UR18][R10.64] ;  /* 0x000000120a0a7981 */ /* 0x000ea6000c1e1900 */
[----:B----4-:R-:W-:Y:S02]  /*03b0*/  ULEA UR9, UP0, UR4, UR22, 0x2 ;  /* 0x0000001604097291 */ /* 0x010fe4000f8010ff */
[----:B------:R-:W-:-:S04]  /*03c0*/  UIADD3 UR5, UPT, UPT, UR5, UR15, URZ ;  /* 0x0000000f05057290 */ /* 0x000fc8000fffe0ff */
[----:B------:R-:W-:Y:S01]  /*03d0*/  ULEA.HI.X UR4, UR4, UR23, UR5, 0x2, UP0 ;  /* 0x0000001704047291 */ /* 0x000fe200080f1405 */
[----:B------:R-:W-:-:S05]  /*03e0*/  IMAD.U32 R2, RZ, RZ, UR9 ;  /* 0x00000009ff027e24 */ /* 0x000fca000f8e00ff */
[----:B------:R-:W-:-:S05]  /*03f0*/  IMAD.U32 R3, RZ, RZ, UR4 ;  /* 0x00000004ff037e24 */ /* 0x000fca000f8e00ff */
[----:B------:R-:W2:Y:S02]  /*0400*/  LDG.E R2, desc[UR18][R2.64] ;  /* 0x0000001202027981 */ /* 0x000ea4000c1e1900 */
[----:B--2---:R-:W-:-:S07]  /*0410*/  FFMA R13, R10, R2, R13 ;  /* 0x000000020a0d7223 */ /* 0x004fce000000000d */
.L_x_2:
[----:B----4-:R-:W-:Y:S05]  /*0420*/  BSYNC.RECONVERGENT B0 ;  /* 0x0000000000007941 */ /* 0x010fea0003800200 */
.L_x_1:
[----:B------:R-:W-:-:S04]  /*0430*/  UIADD3 UR10, UPT, UPT, UR7, 0x1, URZ ;  /* 0x00000001070a7890 */ /* 0x000fc8000fffe0ff */
[----:B------:R-:W-:Y:S02]  /*0440*/  USHF.R.S32.HI UR11, URZ, 0x1f, UR10 ;  /* 0x0000001fff0b7899 */ /* 0x000fe4000801140a */
[----:B------:R-:W-:Y:S02]  /*0450*/  UISETP.GE.U32.AND UP0, UPT, UR12, UR10, UPT ;  /* 0x0000000a0c00728c */ /* 0x000fe4000bf06070 */
[----:B------:R-:W-:Y:S02]  /*0460*/  UMOV UR7, UR10 ;  /* 0x0000000a00077c82 */ /* 0x000fe40008000000 */
[----:B------:R-:W-:-:S09]  /*0470*/  UISETP.GE.U32.AND.EX UP0, UPT, UR13, UR11, UPT, UP0 ;  /* 0x0000000b0d00728c */ /* 0x000fd2000bf06100 */
[----:B------:R-:W-:Y:S05]  /*0480*/  BRA.U UP0, `(.L_x_3) ;  /* 0xfffffffd007c7547 */ /* 0x000fea000b83ffff */
[----:B------:R-:W-:-:S04]  /*0490*/  UIADD3 UR4, UPT, UPT, UR6, 0x1, URZ ;  /* 0x0000000106047890 */ /* 0x000fc8000fffe0ff */
[----:B------:R-:W-:Y:S02]  /*04a0*/  USHF.R.S32.HI UR5, URZ, 0x1f, UR4 ;  /* 0x0000001fff057899 */ /* 0x000fe40008011404 */
[----:B------:R-:W-:Y:S02]  /*04b0*/  UISETP.GE.U32.AND UP0, UPT, UR12, UR4, UPT ;  /* 0x000000040c00728c */ /* 0x000fe4000bf06070 */
[----:B------:R-:W-:Y:S02]  /*04c0*/  UMOV UR6, UR4 ;  /* 0x0000000400067c82 */ /* 0x000fe40008000000 */
[----:B------:R-:W-:-:S09]  /*04d0*/  UISETP.GE.U32.AND.EX UP0, UPT, UR13, UR5, UPT, UP0 ;  /* 0x000000050d00728c */ /* 0x000fd2000bf06100 */
[----:B------:R-:W-:Y:S05]  /*04e0*/  BRA.U UP0, `(.L_x_4) ;  /* 0xfffffffd00287547 */ /* 0x000fea000b83ffff */
.L_x_0:
[----:B------:R-:W0:Y:S01]  /*04f0*/  LDCU.64 UR8, c[0x0][0x3a0] ;  /* 0x00007400ff0877ac */ /* 0x000e220008000a00 */
[----:B------:R-:W-:Y:S01]  /*0500*/  BSSY.RECONVERGENT B0, `(.L_x_5) ;  /* 0x0000012000007945 */ /* 0x000fe20003800200 */
[----:B0-----:R-:W-:Y:S02]  /*0510*/  UIMAD UR6, UR9, UR8, URZ ;  /* 0x00000008090672a4 */ /* 0x001fe4000f8e02ff */
[----:B------:R-:W-:Y:S02]  /*0520*/  UIMAD.WIDE.U32 UR4, UR8, UR8, URZ ;  /* 0x00000008080472a5 */ /* 0x000fe4000f8e00ff */
[----:B------:R-:W-:-:S04]  /*0530*/  UIMAD UR6, UR8, UR9, UR6 ;  /* 0x00000009080672a4 */ /* 0x000fc8000f8e0206 */
[----:B------:R-:W-:-:S09]  /*0540*/  UIADD3 UR5, UPT, UPT, UR5, UR6, URZ ;  /* 0x0000000605057290 */ /* 0x000fd2000fffe0ff */
[----:B------:R-:W0:Y:S08]  /*0550*/  I2F.U64 R6, UR4 ;  /* 0x0000000400067d12 */ /* 0x000e300008301000 */
[----:B0-----:R-:W0:Y:S08]  /*0560*/  MUFU.RCP R3, R6 ;  /* 0x0000000600037308 */ /* 0x001e300000001000 */
[----:B------:R-:W2:Y:S01]  /*0570*/  FCHK P0, R13, R6 ;  /* 0x000000060d007302 */ /* 0x000ea20000000000 */
[----:B0-----:R-:W-:-:S04]  /*0580*/  FFMA R0, -R6, R3, 1 ;  /* 0x3f80000006007423 */ /* 0x001fc80000000103 */
[----:B------:R-:W-:-:S04]  /*0590*/  FFMA R0, R3, R0, R3 ;  /* 0x0000000003007223 */ /* 0x000fc80000000003 */
[----:B------:R-:W-:-:S04]  /*05a0*/  FFMA R3, R0, R13, RZ ;  /* 0x0000000d00037223 */ /* 0x000fc800000000ff */
[----:B------:R-:W-:-:S04]  /*05b0*/  FFMA R2, -R6, R3, R13 ;  /* 0x0000000306027223 */ /* 0x000fc8000000010d */
[----:B------:R-:W-:Y:S01]  /*05c0*/  FFMA R9, R0, R2, R3 ;  /* 0x0000000200097223 */ /* 0x000fe20000000003 */
[----:B--2---:R-:W-:Y:S06]  /*05d0*/  @!P0 BRA `(.L_x_6) ;  /* 0x0000000000108947 */ /* 0x004fec0003800000 */
[----:B------:R-:W-:Y:S01]  /*05e0*/  IMAD.MOV.U32 R3, RZ, RZ, R13 ;  /* 0x000000ffff037224 */ /* 0x000fe200078e000d */
[----:B------:R-:W-:-:S07]  /*05f0*/  MOV R2, 0x610 ;  /* 0x0000061000027802 */ /* 0x000fce0000000f00 */
[----:B-1----:R-:W-:Y:S05]  /*0600*/  CALL.REL.NOINC `($__internal_0_$__cuda_sm3x_div_rn_noftz_f32_slowpath) ;  /* 0x00000000002c7944 */ /* 0x002fea0003c00000 */
[----:B------:R-:W-:-:S07]  /*0610*/  IMAD.MOV.U32 R9, RZ, RZ, R0 ;  /* 0x000000ffff097224 */ /* 0x000fce00078e0000 */
.L_x_6:
[----:B------:R-:W-:Y:S05]  /*0620*/  BSYNC.RECONVERGENT B0 ;  /* 0x0000000000007941 */ /* 0x000fea0003800200 */
.L_x_5:
[----:B------:R-:W0:Y:S01]  /*0630*/  LDCU.64 UR6, c[0x0][0x398] ;  /* 0x00007300ff0677ac */ /* 0x000e220008000a00 */
[--C-:B------:R-:W-:Y:S01]  /*0640*/  SHF.R.S32.HI R5, RZ, 0x1f, R4.reuse ;  /* 0x0000001fff057819 */ /* 0x100fe20000011404 */
[----:B------:R-:W2:Y:S02]  /*0650*/  LDCU.64 UR4, c[0x0][0x388] ;  /* 0x00007100ff0477ac */ /* 0x000ea40008000a00 */
[----:B0-----:R-:W-:-:S04]  /*0660*/  IMAD.WIDE.U32 R4, R7, UR6, R4 ;  /* 0x0000000607047c25 */ /* 0x001fc8000f8e0004 */
[----:B------:R-:W-:Y:S01]  /*0670*/  IMAD R7, R7, UR7, R5 ;  /* 0x0000000707077c24 */ /* 0x000fe2000f8e0205 */
[----:B--2---:R-:W-:-:S04]  /*0680*/  LEA R2, P0, R4, UR4, 0x2 ;  /* 0x0000000404027c11 */ /* 0x004fc8000f8010ff */
[----:B------:R-:W-:-:S05]  /*0690*/  LEA.HI.X R3, R4, UR5, R7, 0x2, P0 ;  /* 0x0000000504037c11 */ /* 0x000fca00080f1407 */
[----:B------:R-:W-:Y:S01]  /*06a0*/  STG.E desc[UR18][R2.64], R9 ;  /* 0x0000000902007986 */ /* 0x000fe2000c101912 */
[----:B------:R-:W-:Y:S05]  /*06b0*/  EXIT ;  /* 0x000000000000794d */ /* 0x000fea0003800000 */
        .weak           $__internal_0_$__cuda_sm3x_div_rn_noftz_f32_slowpath
        .type           $__internal_0_$__cuda_sm3x_div_rn_noftz_f32_slowpath,@function
        .size           $__internal_0_$__cuda_sm3x_div_rn_noftz_f32_slowpath,(.L_x_19 - $__internal_0_$__cuda_sm3x_div_rn_noftz_f32_slowpath)
$__internal_0_$__cuda_sm3x_div_rn_noftz_f32_slowpath:
[----:B------:R-:W-:Y:S01]  /*06c0*/  SHF.R.U32.HI R8, RZ, 0x17, R6 ;  /* 0x00000017ff087819 */ /* 0x000fe20000011606 */
[----:B------:R-:W-:Y:S01]  /*06d0*/  BSSY.RECONVERGENT B1, `(.L_x_7) ;  /* 0x0000063000017945 */ /* 0x000fe20003800200 */
[----:B------:R-:W-:Y:S02]  /*06e0*/  SHF.R.U32.HI R0, RZ, 0x17, R3 ;  /* 0x00000017ff007819 */ /* 0x000fe40000011603 */
[----:B------:R-:W-:Y:S02]  /*06f0*/  LOP3.LUT R8, R8, 0xff, RZ, 0xc0, !PT ;  /* 0x000000ff08087812 */ /* 0x000fe400078ec0ff */
[----:B------:R-:W-:-:S03]  /*0700*/  LOP3.LUT R12, R0, 0xff, RZ, 0xc0, !PT ;  /* 0x000000ff000c7812 */ /* 0x000fc600078ec0ff */
[----:B------:R-:W-:Y:S02]  /*0710*/  VIADD R10, R8, 0xffffffff ;  /* 0xffffffff080a7836 */ /* 0x000fe40000000000 */
[----:B------:R-:W-:-:S03]  /*0720*/  VIADD R11, R12, 0xffffffff ;  /* 0xffffffff0c0b7836 */ /* 0x000fc60000000000 */
[----:B------:R-:W-:-:S04]  /*0730*/  ISETP.GT.U32.AND P0, PT, R10, 0xfd, PT ;  /* 0x000000fd0a00780c */ /* 0x000fc80003f04070 */
[----:B------:R-:W-:-:S13]  /*0740*/  ISETP.GT.U32.OR P0, PT, R11, 0xfd, P0 ;  /* 0x000000fd0b00780c */ /* 0x000fda0000704470 */
[----:B------:R-:W-:Y:S01]  /*0750*/  @!P0 IMAD.MOV.U32 R9, RZ, RZ, RZ ;  /* 0x000000ffff098224 */ /* 0x000fe200078e00ff */
[----:B------:R-:W-:Y:S06]  /*0760*/  @!P0 BRA `(.L_x_8) ;  /* 0x0000000000608947 */ /* 0x000fec0003800000 */
[----:B------:R-:W-:Y:S01]  /*0770*/  FSETP.GTU.FTZ.AND P0, PT, |R3|, +INF , PT ;  /* 0x7f8000000300780b */ /* 0x000fe20003f1c200 */
[----:B------:R-:W-:Y:S01]  /*0780*/  IMAD.MOV.U32 R0, RZ, RZ, R6 ;  /* 0x000000ffff007224 */ /* 0x000fe200078e0006 */
[----:B------:R-:W-:-:S04]  /*0790*/  FSETP.GTU.FTZ.AND P1, PT, |R6|, +INF , PT ;  /* 0x7f8000000600780b */ /* 0x000fc80003f3c200 */
[----:B------:R-:W-:-:S13]  /*07a0*/  PLOP3.LUT P0, PT, P0, P1, PT, 0xf8, 0x8f ;  /* 0x00000000008f781c */ /* 0x000fda0000703f70 */
[----:B------:R-:W-:Y:S05]  /*07b0*/  @P0 BRA `(.L_x_9) ;  /* 0x00000004004c0947 */ /* 0x000fea0003800000 */
[----:B------:R-:W-:-:S13]  /*07c0*/  LOP3.LUT P0, RZ, R6, 0x7fffffff, R3, 0xc8, !PT ;  /* 0x7fffffff06ff7812 */ /* 0x000fda000780c803 */
[----:B------:R-:W-:Y:S05]  /*07d0*/  @!P0 BRA `(.L_x_10) ;  /* 0x00000004003c8947 */ /* 0x000fea0003800000 */
[C---:B------:R-:W-:Y:S02]  /*07e0*/  FSETP.NEU.FTZ.AND P2, PT, |R3|.reuse, +INF , PT ;  /* 0x7f8000000300780b */ /* 0x040fe40003f5d200 */
[----:B------:R-:W-:Y:S02]  /*07f0*/  FSETP.NEU.FTZ.AND P1, PT, |R0|, +INF , PT ;  /* 0x7f8000000000780b */ /* 0x000fe40003f3d200 */
[----:B------:R-:W-:-:S11]  /*0800*/  FSETP.NEU.FTZ.AND P0, PT, |R3|, +INF , PT ;  /* 0x7f8000000300780b */ /* 0x000fd60003f1d200 */
[----:B------:R-:W-:Y:S05]  /*0810*/  @!P1 BRA !P2, `(.L_x_10) ;  /* 0x00000004002c9947 */ /* 0x000fea0005000000 */
[----:B------:R-:W-:-:S04]  /*0820*/  LOP3.LUT P2, RZ, R3, 0x7fffffff, RZ, 0xc0, !PT ;  /* 0x7fffffff03ff7812 */ /* 0x000fc8000784c0ff */
[----:B------:R-:W-:-:S13]  /*0830*/  PLOP3.LUT P1, PT, P1, P2, PT, 0x2f, 0xf2 ;  /* 0x0000000000f2781c */ /* 0x000fda0000f24577 */
[----:B------:R-:W-:Y:S05]  /*0840*/  @P1 BRA `(.L_x_11) ;  /* 0x0000000400181947 */ /* 0x000fea0003800000 */
[----:B------:R-:W-:-:S04]  /*0850*/  LOP3.LUT P1, RZ, R6, 0x7fffffff, RZ, 0xc0, !PT ;  /* 0x7fffffff06ff7812 */ /* 0x000fc8000782c0ff */
[----:B------:R-:W-:-:S13]  /*0860*/  PLOP3.LUT P0, PT, P0, P1, PT, 0x2f, 0xf2 ;  /* 0x0000000000f2781c */ /* 0x000fda0000702577 */
[----:B------:R-:W-:Y:S05]  /*0870*/  @P0 BRA `(.L_x_12) ;  /* 0x0000000400000947 */ /* 0x000fea0003800000 */
[----:B------:R-:W-:Y:S02]  /*0880*/  ISETP.GE.AND P0, PT, R11, RZ, PT ;  /* 0x000000ff0b00720c */ /* 0x000fe40003f06270 */
[----:B------:R-:W-:-:S11]  /*0890*/  ISETP.GE.AND P1, PT, R10, RZ, PT ;  /* 0x000000ff0a00720c */ /* 0x000fd60003f26270 */
[----:B------:R-:W-:Y:S02]  /*08a0*/  @P0 IMAD.MOV.U32 R9, RZ, RZ, RZ ;  /* 0x000000ffff090224 */ /* 0x000fe400078e00ff */
[----:B------:R-:W-:Y:S01]  /*08b0*/  @!P0 FFMA R3, R3, 1.84467440737095516160e+19, RZ ;  /* 0x5f80000003038823 */ /* 0x000fe200000000ff */
[----:B------:R-:W-:Y:S02]  /*08c0*/  @!P0 IMAD.MOV.U32 R9, RZ, RZ, -0x40 ;  /* 0xffffffc0ff098424 */ /* 0x000fe400078e00ff */
[----:B------:R-:W-:Y:S02]  /*08d0*/  @!P1 FFMA R6, R0, 1.84467440737095516160e+19, RZ ;  /* 0x5f80000000069823 */ /* 0x000fe400000000ff */
[----:B------:R-:W-:-:S07]  /*08e0*/  @!P1 VIADD R9, R9, 0x40 ;  /* 0x0000004009099836 */ /* 0x000fce0000000000 */
.L_x_8:
[----:B------:R-:W-:Y:S01]  /*08f0*/  LEA R11, R8, 0xc0800000, 0x17 ;  /* 0xc0800000080b7811 */ /* 0x000fe200078eb8ff */
[----:B------:R-:W-:Y:S04]  /*0900*/  BSSY.RECONVERGENT B2, `(.L_x_13) ;  /* 0x0000036000027945 */ /* 0x000fe80003800200 */
[----:B------:R-:W-:Y:S02]  /*0910*/  IMAD.IADD R11, R6, 0x1, -R11 ;  /* 0x00000001060b7824 */ /* 0x000fe400078e0a0b */
[----:B------:R-:W-:Y:S02]  /*0920*/  VIADD R6, R12, 0xffffff81 ;  /* 0xffffff810c067836 */ /* 0x000fe40000000000 */
[----:B------:R-:W0:Y:S01]  /*0930*/  MUFU.RCP R10, R11 ;  /* 0x0000000b000a7308 */ /* 0x000e220000001000 */
[----:B------:R-:W-:Y:S01]  /*0940*/  FADD.FTZ R13, -R11, -RZ ;  /* 0x800000ff0b0d7221 */ /* 0x000fe20000010100 */
[C---:B------:R-:W-:Y:S01]  /*0950*/  IMAD R0, R6.reuse, -0x800000, R3 ;  /* 0xff80000006007824 */ /* 0x040fe200078e0203 */
[----:B------:R-:W-:-:S05]  /*0960*/  IADD3 R6, PT, PT, R6, 0x7f, -R8 ;  /* 0x0000007f06067810 */ /* 0x000fca0007ffe808 */
[----:B------:R-:W-:Y:S02]  /*0970*/  IMAD.IADD R6, R6, 0x1, R9 ;  /* 0x0000000106067824 */ /* 0x000fe400078e0209 */
[----:B0-----:R-:W-:-:S04]  /*0980*/  FFMA R15, R10, R13, 1 ;  /* 0x3f8000000a0f7423 */ /* 0x001fc8000000000d */
[----:B------:R-:W-:-:S04]  /*0990*/  FFMA R12, R10, R15, R10 ;  /* 0x0000000f0a0c7223 */ /* 0x000fc8000000000a */
[----:B------:R-:W-:-:S04]  /*09a0*/  FFMA R3, R0, R12, RZ ;  /* 0x0000000c00037223 */ /* 0x000fc800000000ff */
[----:B------:R-:W-:-:S04]  /*09b0*/  FFMA R10, R13, R3, R0 ;  /* 0x000000030d0a7223 */ /* 0x000fc80000000000 */
[----:B------:R-:W-:-:S04]  /*09c0*/  FFMA R15, R12, R10, R3 ;  /* 0x0000000a0c0f7223 */ /* 0x000fc80000000003 */
[----:B------:R-:W-:-:S04]  /*09d0*/  FFMA R10, R13, R15, R0 ;  /* 0x0000000f0d0a7223 */ /* 0x000fc80000000000 */
[----:B------:R-:W-:-:S05]  /*09e0*/  FFMA R0, R12, R10, R15 ;  /* 0x0000000a0c007223 */ /* 0x000fca000000000f */
[----:B------:R-:W-:-:S04]  /*09f0*/  SHF.R.U32.HI R3, RZ, 0x17, R0 ;  /* 0x00000017ff037819 */ /* 0x000fc80000011600 */
[----:B------:R-:W-:-:S05]  /*0a00*/  LOP3.LUT R3, R3, 0xff, RZ, 0xc0, !PT ;  /* 0x000000ff03037812 */ /* 0x000fca00078ec0ff */
[----:B------:R-:W-:-:S04]  /*0a10*/  IMAD.IADD R11, R3, 0x1, R6 ;  /* 0x00000001030b7824 */ /* 0x000fc800078e0206 */
[----:B------:R-:W-:-:S05]  /*0a20*/  VIADD R3, R11, 0xffffffff ;  /* 0xffffffff0b037836 */ /* 0x000fca0000000000 */
[----:B------:R-:W-:-:S13]  /*0a30*/  ISETP.GE.U32.AND P0, PT, R3, 0xfe, PT ;  /* 0x000000fe0300780c */ /* 0x000fda0003f06070 */
[----:B------:R-:W-:Y:S05]  /*0a40*/  @!P0 BRA `(.L_x_14) ;  /* 0x0000000000808947 */ /* 0x000fea0003800000 */
[----:B------:R-:W-:-:S13]  /*0a50*/  ISETP.GT.AND P0, PT, R11, 0xfe, PT ;  /* 0x000000fe0b00780c */ /* 0x000fda0003f04270 */
[----:B------:R-:W-:Y:S05]  /*0a60*/  @P0 BRA `(.L_x_15) ;  /* 0x00000000006c0947 */ /* 0x000fea0003800000 */
[----:B------:R-:W-:-:S13]  /*0a70*/  ISETP.GE.AND P0, PT, R11, 0x1, PT ;  /* 0x000000010b00780c */ /* 0x000fda0003f06270 */
[----:B------:R-:W-:Y:S05]  /*0a80*/  @P0 BRA `(.L_x_16) ;  /* 0x0000000000740947 */ /* 0x000fea0003800000 */
[----:B------:R-:W-:Y:S02]  /*0a90*/  ISETP.GE.AND P0, PT, R11, -0x18, PT ;  /* 0xffffffe80b00780c */ /* 0x000fe40003f06270 */
[----:B------:R-:W-:-:S11]  /*0aa0*/  LOP3.LUT R0, R0, 0x80000000, RZ, 0xc0, !PT ;  /* 0x8000000000007812 */ /* 0x000fd600078ec0ff */
[----:B------:R-:W-:Y:S05]  /*0ab0*/  @!P0 BRA `(.L_x_16) ;  /* 0x0000000000688947 */ /* 0x000fea0003800000 */
[CCC-:B------:R-:W-:Y:S01]  /*0ac0*/  FFMA.RZ R3, R12.reuse, R10.reuse, R15.reuse ;  /* 0x0000000a0c037223 */ /* 0x1c0fe2000000c00f */
[C---:B------:R-:W-:Y:S02]  /*0ad0*/  VIADD R9, R11.reuse, 0x20 ;  /* 0x000000200b097836 */ /* 0x040fe40000000000 */
[CCC-:B------:R-:W-:Y:S01]  /*0ae0*/  FFMA.RM R6, R12.reuse, R10.reuse, R15.reuse ;  /* 0x0000000a0c067223 */ /* 0x1c0fe2000000400f */
[----:B------:R-:W-:Y:S02]  /*0af0*/  ISETP.NE.AND P2, PT, R11, RZ, PT ;  /* 0x000000ff0b00720c */ /* 0x000fe40003f45270 */
[----:B------:R-:W-:Y:S01]  /*0b00*/  LOP3.LUT R8, R3, 0x7fffff, RZ, 0xc0, !PT ;  /* 0x007fffff03087812 */ /* 0x000fe200078ec0ff */
[----:B------:R-:W-:Y:S01]  /*0b10*/  FFMA.RP R3, R12, R10, R15 ;  /* 0x0000000a0c037223 */ /* 0x000fe2000000800f */
[----:B------:R-:W-:Y:S01]  /*0b20*/  IMAD.MOV R10, RZ, RZ, -R11 ;  /* 0x000000ffff0a7224 */ /* 0x000fe200078e0a0b */
[----:B------:R-:W-:Y:S02]  /*0b30*/  ISETP.NE.AND P1, PT, R11, RZ, PT ;  /* 0x000000ff0b00720c */ /* 0x000fe40003f25270 */
[----:B------:R-:W-:-:S02]  /*0b40*/  LOP3.LUT R8, R8, 0x800000, RZ, 0xfc, !PT ;  /* 0x0080000008087812 */ /* 0x000fc400078efcff */
[----:B------:R-:W-:Y:S02]  /*0b50*/  FSETP.NEU.FTZ.AND P0, PT, R3, R6, PT ;  /* 0x000000060300720b */ /* 0x000fe40003f1d000 */
[----:B------:R-:W-:Y:S02]  /*0b60*/  SHF.L.U32 R9, R8, R9, RZ ;  /* 0x0000000908097219 */ /* 0x000fe400000006ff */
[----:B------:R-:W-:Y:S02]  /*0b70*/  SEL R3, R10, RZ, P2 ;  /* 0x000000ff0a037207 */ /* 0x000fe40001000000 */
[----:B------:R-:W-:Y:S02]  /*0b80*/  ISETP.NE.AND P1, PT, R9, RZ, P1 ;  /* 0x000000ff0900720c */ /* 0x000fe40000f25270 */
[----:B------:R-:W-:Y:S02]  /*0b90*/  SHF.R.U32.HI R3, RZ, R3, R8 ;  /* 0x00000003ff037219 */ /* 0x000fe40000011608 */
[----:B------:R-:W-:-:S02]  /*0ba0*/  PLOP3.LUT P0, PT, P0, P1, PT, 0xf8, 0x8f ;  /* 0x00000000008f781c */ /* 0x000fc40000703f70 */
[----:B------:R-:W-:Y:S02]  /*0bb0*/  SHF.R.U32.HI R9, RZ, 0x1, R3 ;  /* 0x00000001ff097819 */ /* 0x000fe40000011603 */
[----:B------:R-:W-:-:S04]  /*0bc0*/  SEL R6, RZ, 0x1, !P0 ;  /* 0x00000001ff067807 */ /* 0x000fc80004000000 */
[----:B------:R-:W-:-:S04]  /*0bd0*/  LOP3.LUT R6, R6, 0x1, R9, 0xf8, !PT ;  /* 0x0000000106067812 */ /* 0x000fc800078ef809 */
[----:B------:R-:W-:-:S05]  /*0be0*/  LOP3.LUT R6, R6, R3, RZ, 0xc0, !PT ;  /* 0x0000000306067212 */ /* 0x000fca00078ec0ff */
[----:B------:R-:W-:-:S05]  /*0bf0*/  IMAD.IADD R9, R9, 0x1, R6 ;  /* 0x0000000109097824 */ /* 0x000fca00078e0206 */
[----:B------:R-:W-:Y:S01]  /*0c00*/  LOP3.LUT R0, R9, R0, RZ, 0xfc, !PT ;  /* 0x0000000009007212 */ /* 0x000fe200078efcff */
[----:B------:R-:W-:Y:S06]  /*0c10*/  BRA `(.L_x_16) ;  /* 0x0000000000107947 */ /* 0x000fec0003800000 */
.L_x_15:
[----:B------:R-:W-:-:S04]  /*0c20*/  LOP3.LUT R0, R0, 0x80000000, RZ, 0xc0, !PT ;  /* 0x8000000000007812 */ /* 0x000fc800078ec0ff */
[----:B------:R-:W-:Y:S01]  /*0c30*/  LOP3.LUT R0, R0, 0x7f800000, RZ, 0xfc, !PT ;  /* 0x7f80000000007812 */ /* 0x000fe200078efcff */
[----:B------:R-:W-:Y:S06]  /*0c40*/  BRA `(.L_x_16) ;  /* 0x0000000000047947 */ /* 0x000fec0003800000 */
.L_x_14:
[----:B------:R-:W-:-:S07]  /*0c50*/  IMAD R0, R6, 0x800000, R0 ;  /* 0x0080000006007824 */ /* 0x000fce00078e0200 */
.L_x_16:
[----:B------:R-:W-:Y:S05]  /*0c60*/  BSYNC.RECONVERGENT B2 ;  /* 0x0000000000027941 */ /* 0x000fea0003800200 */
.L_x_13:
[----:B------:R-:W-:Y:S05]  /*0c70*/  BRA `(.L_x_17) ;  /* 0x0000000000207947 */ /* 0x000fea0003800000 */
.L_x_12:
[----:B------:R-:W-:-:S04]  /*0c80*/  LOP3.LUT R0, R6, 0x80000000, R3, 0x48, !PT ;  /* 0x8000000006007812 */ /* 0x000fc800078e4803 */
[----:B------:R-:W-:Y:S01]  /*0c90*/  LOP3.LUT R0, R0, 0x7f800000, RZ, 0xfc, !PT ;  /* 0x7f80000000007812 */ /* 0x000fe200078efcff */
[----:B------:R-:W-:Y:S06]  /*0ca0*/  BRA `(.L_x_17) ;  /* 0x0000000000147947 */ /* 0x000fec0003800000 */
.L_x_11:
[----:B------:R-:W-:Y:S01]  /*0cb0*/  LOP3.LUT R0, R6, 0x80000000, R3, 0x48, !PT ;  /* 0x8000000006007812 */ /* 0x000fe200078e4803 */
[----:B------:R-:W-:Y:S06]  /*0cc0*/  BRA `(.L_x_17) ;  /* 0x00000000000c7947 */ /* 0x000fec0003800000 */
.L_x_10:
[----:B------:R-:W0:Y:S01]  /*0cd0*/  MUFU.RSQ R0, -QNAN ;  /* 0xffc0000000007908 */ /* 0x000e220000001400 */
[----:B------:R-:W-:Y:S05]  /*0ce0*/  BRA `(.L_x_17) ;  /* 0x0000000000047947 */ /* 0x000fea0003800000 */
.L_x_9:
[----:B------:R-:W-:-:S07]  /*0cf0*/  FADD.FTZ R0, R3, R0 ;  /* 0x0000000003007221 */ /* 0x000fce0000010000 */
.L_x_17:
[----:B------:R-:W-:Y:S05]  /*0d00*/  BSYNC.RECONVERGENT B1 ;  /* 0x0000000000017941 */ /* 0x000fea0003800200 */
.L_x_7:
[----:B------:R-:W-:-:S04]  /*0d10*/  IMAD.MOV.U32 R3, RZ, RZ, 0x0 ;  /* 0x00000000ff037424 */ /* 0x000fc800078e00ff */
[----:B0-----:R-:W-:Y:S05]  /*0d20*/  RET.REL.NODEC R2 `(_Z8kernel2DPKfPfS0_mm) ;  /* 0xfffffff002b47950 */ /* 0x001fea0003c3ffff */
.L_x_18:
[----:B------:R-:W-:-:S00]  /*0d30*/  BRA `(.L_x_18) ;  /* 0xfffffffc00fc7947 */ /* 0x000fc0000383ffff */
[----:B------:R-:W-:-:S00]  /*0d40*/  NOP ;  /* 0x0000000000007918 */ /* 0x000fc00000000000 */
        /* <DEDUP_REMOVED lines=11> */
.L_x_19:


//--------------------- .nv.shared.reserved.0     --------------------------
	.section	.nv.shared.reserved.0,"aw",@nobits
	.weak		__nv_reservedSMEM_offset_0_alias
	.size		__nv_reservedSMEM_offset_0_alias, 0, 64
	.other		__nv_reservedSMEM_offset_0_alias,@"STO_CUDA_RESERVED_SHARED STV_DEFAULT"
__nv_reservedSMEM_offset_0_alias:
	.zero		0
	.zero		64


//--------------------- .nv.constant0._Z8kernel2DPKfPfS0_mm --------------------------
	.section	.nv.constant0._Z8kernel2DPKfPfS0_mm,"a",@progbits
	.sectionflags	@""
	.align	4
.nv.constant0._Z8kernel2DPKfPfS0_mm:
	.zero		936


//--------------------- SYMBOLS --------------------------

	.type		.nv.reservedSmem.offset0,@object
	.size		.nv.reservedSmem.offset0,0x4
